//
// Generated by NVIDIA NVVM Compiler
//
// Compiler Build ID: CL-36424714
// Cuda compilation tools, release 13.0, V13.0.88
// Based on NVVM 20.0.0
//

.version 9.0
.target sm_100
.address_size 64

	// .globl	_Z13reduce_atomicPKfPfi
// _ZZ11reduce_passPKfPfiE5sdata has been demoted

.visible .entry _Z13reduce_atomicPKfPfi(
	.param .u64 .ptr .align 1 _Z13reduce_atomicPKfPfi_param_0,
	.param .u64 .ptr .align 1 _Z13reduce_atomicPKfPfi_param_1,
	.param .u32 _Z13reduce_atomicPKfPfi_param_2
)
{


	bar.sync 	0;
	ret;

}
	// .globl	_Z11reduce_passPKfPfi
.visible .entry _Z11reduce_passPKfPfi(
	.param .u64 .ptr .align 1 _Z11reduce_passPKfPfi_param_0,
	.param .u64 .ptr .align 1 _Z11reduce_passPKfPfi_param_1,
	.param .u32 _Z11reduce_passPKfPfi_param_2
)
{
	.reg .pred 	%p<2>;
	.reg .b32 	%r<7>;
	.reg .b32 	%f<2>;
	.reg .b64 	%rd<5>;
	// demoted variable
	.shared .align 4 .b8 _ZZ11reduce_passPKfPfiE5sdata[1024];
	ld.param.u64 	%rd1, [_Z11reduce_passPKfPfi_param_1];
	mov.u32 	%r1, %tid.x;
	shl.b32 	%r2, %r1, 2;
	mov.u32 	%r3, _ZZ11reduce_passPKfPfiE5sdata;
	add.s32 	%r4, %r3, %r2;
	mov.b32 	%r5, 0;
	st.shared.u32 	[%r4], %r5;
	bar.sync 	0;
	setp.ne.s32 	%p1, %r1, 0;
	@%p1 bra 	$L__BB1_2;
	cvta.to.global.u64 	%rd2, %rd1;
	ld.shared.f32 	%f1, [_ZZ11reduce_passPKfPfiE5sdata];
	mov.u32 	%r6, %ctaid.x;
	mul.wide.u32 	%rd3, %r6, 4;
	add.s64 	%rd4, %rd2, %rd3;
	st.global.f32 	[%rd4], %f1;
$L__BB1_2:
	ret;

}


// ===== COMPILED SASS (sm_100) =====

	.target	sm_100

	.elftype	@"ET_EXEC"


//--------------------- .note.nv.tkinfo           --------------------------
	.section	.note.nv.tkinfo,"",@"SHT_NOTE"
	.sectionflags	@"SHF_NOTE_NV_TKINFO"
	.tkinfo
        /*0018*/ 	.word	0x00000002
        /*0030*/ 	.string	""
        /*0030*/ 	.string	"ptxas"
        /*0030*/ 	.string	"Cuda compilation tools, release 13.0, V13.0.88"
        /*0030*/ 	.string	"Build cuda_13.0.r13.0/compiler.36424714_0"
        /*0030*/ 	.string	"-arch sm_100 -m 64 "



//--------------------- .note.nv.cuinfo           --------------------------
	.section	.note.nv.cuinfo,"",@"SHT_NOTE"
	.sectionflags	@"SHF_NOTE_NV_CUINFO"
        /*0018*/ 	.short	0x0002
        /*001a*/ 	.short	0x0064
        /*001c*/ 	.short	0x0082
	.zero		2


//--------------------- .nv.info                  --------------------------
	.section	.nv.info,"",@"SHT_CUDA_INFO"
	.align	4


	//----- nvinfo : EIATTR_REGCOUNT
	.align		4
        /*0000*/ 	.byte	0x04, 0x2f
        /*0002*/ 	.short	(.L_1 - .L_0)
	.align		4
.L_0:
        /*0004*/ 	.word	index@(_Z13reduce_atomicPKfPfi)
        /*0008*/ 	.word	0x00000004


	//----- nvinfo : EIATTR_FRAME_SIZE
	.align		4
.L_1:
        /*000c*/ 	.byte	0x04, 0x11
        /*000e*/ 	.short	(.L_3 - .L_2)
	.align		4
.L_2:
        /*0010*/ 	.word	index@(_Z13reduce_atomicPKfPfi)
        /*0014*/ 	.word	0x00000000


	//----- nvinfo : EIATTR_REGCOUNT
	.align		4
.L_3:
        /*0018*/ 	.byte	0x04, 0x2f
        /*001a*/ 	.short	(.L_5 - .L_4)
	.align		4
.L_4:
        /*001c*/ 	.word	index@(_Z11reduce_passPKfPfi)
        /*0020*/ 	.word	0x0000000a


	//----- nvinfo : EIATTR_FRAME_SIZE
	.align		4
.L_5:
        /*0024*/ 	.byte	0x04, 0x11
        /*0026*/ 	.short	(.L_7 - .L_6)
	.align		4
.L_6:
        /*0028*/ 	.word	index@(_Z11reduce_passPKfPfi)
        /*002c*/ 	.word	0x00000000


	//----- nvinfo : EIATTR_MIN_STACK_SIZE
	.align		4
.L_7:
        /*0030*/ 	.byte	0x04, 0x12
        /*0032*/ 	.short	(.L_9 - .L_8)
	.align		4
.L_8:
        /*0034*/ 	.word	index@(_Z11reduce_passPKfPfi)
        /*0038*/ 	.word	0x00000000


	//----- nvinfo : EIATTR_MIN_STACK_SIZE
	.align		4
.L_9:
        /*003c*/ 	.byte	0x04, 0x12
        /*003e*/ 	.short	(.L_11 - .L_10)
	.align		4
.L_10:
        /*0040*/ 	.word	index@(_Z13reduce_atomicPKfPfi)
        /*0044*/ 	.word	0x00000000
.L_11:


//--------------------- .nv.compat                --------------------------
	.section	.nv.compat,"",@"SHT_CUDA_COMPAT_INFO"
	.align	4
        /*0000*/ 	.byte	0x02, 0x09, 0x00, 0x00, 0x02, 0x02, 0x01, 0x00, 0x02, 0x05, 0x05, 0x00, 0x03, 0x07, 0x01, 0x01
        /*0010*/ 	.byte	0x02, 0x03, 0x00, 0x00, 0x02, 0x06, 0x01, 0x00, 0x04, 0x0b, 0x08, 0x00, 0x09, 0x00, 0x00, 0x00
        /*0020*/ 	.byte	0x00, 0x00, 0x00, 0x00


//--------------------- .nv.info._Z11reduce_passPKfPfi --------------------------
	.section	.nv.info._Z11reduce_passPKfPfi,"",@"SHT_CUDA_INFO"
	.sectionflags	@""
	.align	4


	//----- nvinfo : EIATTR_CUDA_API_VERSION
	.align		4
        /*0000*/ 	.byte	0x04, 0x37
        /*0002*/ 	.short	(.L_13 - .L_12)
.L_12:
        /*0004*/ 	.word	0x00000082


	//----- nvinfo : EIATTR_KPARAM_INFO
	.align		4
.L_13:
        /*0008*/ 	.byte	0x04, 0x17
        /*000a*/ 	.short	(.L_15 - .L_14)
.L_14:
        /*000c*/ 	.word	0x00000000
        /*0010*/ 	.short	0x0002
        /*0012*/ 	.short	0x0010
        /*0014*/ 	.byte	0x00, 0xf0, 0x11, 0x00


	//----- nvinfo : EIATTR_KPARAM_INFO
	.align		4
.L_15:
        /*0018*/ 	.byte	0x04, 0x17
        /*001a*/ 	.short	(.L_17 - .L_16)
.L_16:
        /*001c*/ 	.word	0x00000000
        /*0020*/ 	.short	0x0001
        /*0022*/ 	.short	0x0008
        /*0024*/ 	.byte	0x00, 0xf5, 0x21, 0x00


	//----- nvinfo : EIATTR_KPARAM_INFO
	.align		4
.L_17:
        /*0028*/ 	.byte	0x04, 0x17
        /*002a*/ 	.short	(.L_19 - .L_18)
.L_18:
        /*002c*/ 	.word	0x00000000
        /*0030*/ 	.short	0x0000
        /*0032*/ 	.short	0x0000
        /*0034*/ 	.byte	0x00, 0xf5, 0x21, 0x00


	//----- nvinfo : EIATTR_SPARSE_MMA_MASK
	.align		4
.L_19:
        /*0038*/ 	.byte	0x03, 0x50
        /*003a*/ 	.short	0x0000


	//----- nvinfo : EIATTR_MAXREG_COUNT
	.align		4
        /*003c*/ 	.byte	0x03, 0x1b
        /*003e*/ 	.short	0x00ff


	//----- nvinfo : EIATTR_NUM_BARRIERS
	.align		4
        /*0040*/ 	.byte	0x02, 0x4c
        /*0042*/ 	.byte	0x01
	.zero		1


	//----- nvinfo : EIATTR_MERCURY_ISA_VERSION
	.align		4
        /*0044*/ 	.byte	0x03, 0x5f
        /*0046*/ 	.short	0x0101


	//----- nvinfo : EIATTR_VRC_CTA_INIT_COUNT
	.align		4
        /*0048*/ 	.byte	0x02, 0x4a
	.zero		1
	.zero		1


	//----- nvinfo : EIATTR_EXIT_INSTR_OFFSETS
	.align		4
        /*004c*/ 	.byte	0x04, 0x1c
        /*004e*/ 	.short	(.L_21 - .L_20)


	//   ....[0]....
.L_20:
        /*0050*/ 	.word	0x00000090


	//   ....[1]....
        /*0054*/ 	.word	0x00000100


	//----- nvinfo : EIATTR_CBANK_PARAM_SIZE
	.align		4
.L_21:
        /*0058*/ 	.byte	0x03, 0x19
        /*005a*/ 	.short	0x0014


	//----- nvinfo : EIATTR_PARAM_CBANK
	.align		4
        /*005c*/ 	.byte	0x04, 0x0a
        /*005e*/ 	.short	(.L_23 - .L_22)
	.align		4
.L_22:
        /*0060*/ 	.word	index@(.nv.constant0._Z11reduce_passPKfPfi)
        /*0064*/ 	.short	0x0380
        /*0066*/ 	.short	0x0014


	//----- nvinfo : EIATTR_SW_WAR
	.align		4
.L_23:
        /*0068*/ 	.byte	0x04, 0x36
        /*006a*/ 	.short	(.L_25 - .L_24)
.L_24:
        /*006c*/ 	.word	0x00000008
.L_25:


//--------------------- .nv.info._Z13reduce_atomicPKfPfi --------------------------
	.section	.nv.info._Z13reduce_atomicPKfPfi,"",@"SHT_CUDA_INFO"
	.sectionflags	@""
	.align	4


	//----- nvinfo : EIATTR_CUDA_API_VERSION
	.align		4
        /*0000*/ 	.byte	0x04, 0x37
        /*0002*/ 	.short	(.L_27 - .L_26)
.L_26:
        /*0004*/ 	.word	0x00000082


	//----- nvinfo : EIATTR_KPARAM_INFO
	.align		4
.L_27:
        /*0008*/ 	.byte	0x04, 0x17
        /*000a*/ 	.short	(.L_29 - .L_28)
.L_28:
        /*000c*/ 	.word	0x00000000
        /*0010*/ 	.short	0x0002
        /*0012*/ 	.short	0x0010
        /*0014*/ 	.byte	0x00, 0xf0, 0x11, 0x00


	//----- nvinfo : EIATTR_KPARAM_INFO
	.align		4
.L_29:
        /*0018*/ 	.byte	0x04, 0x17
        /*001a*/ 	.short	(.L_31 - .L_30)
.L_30:
        /*001c*/ 	.word	0x00000000
        /*0020*/ 	.short	0x0001
        /*0022*/ 	.short	0x0008
        /*0024*/ 	.byte	0x00, 0xf5, 0x21, 0x00


	//----- nvinfo : EIATTR_KPARAM_INFO
	.align		4
.L_31:
        /*0028*/ 	.byte	0x04, 0x17
        /*002a*/ 	.short	(.L_33 - .L_32)
.L_32:
        /*002c*/ 	.word	0x00000000
        /*0030*/ 	.short	0x0000
        /*0032*/ 	.short	0x0000
        /*0034*/ 	.byte	0x00, 0xf5, 0x21, 0x00


	//----- nvinfo : EIATTR_SPARSE_MMA_MASK
	.align		4
.L_33:
        /*0038*/ 	.byte	0x03, 0x50
        /*003a*/ 	.short	0x0000


	//----- nvinfo : EIATTR_MAXREG_COUNT
	.align		4
        /*003c*/ 	.byte	0x03, 0x1b
        /*003e*/ 	.short	0x00ff


	//----- nvinfo : EIATTR_NUM_BARRIERS
	.align		4
        /*0040*/ 	.byte	0x02, 0x4c
        /*0042*/ 	.byte	0x01
	.zero		1


	//----- nvinfo : EIATTR_MERCURY_ISA_VERSION
	.align		4
        /*0044*/ 	.byte	0x03, 0x5f
        /*0046*/ 	.short	0x0101


	//----- nvinfo : EIATTR_VRC_CTA_INIT_COUNT
	.align		4
        /*0048*/ 	.byte	0x02, 0x4a
	.zero		1
	.zero		1


	//----- nvinfo : EIATTR_EXIT_INSTR_OFFSETS
	.align		4
        /*004c*/ 	.byte	0x04, 0x1c
        /*004e*/ 	.short	(.L_35 - .L_34)


	//   ....[0]....
.L_34:
        /*0050*/ 	.word	0x00000020


	//----- nvinfo : EIATTR_CBANK_PARAM_SIZE
	.align		4
.L_35:
        /*0054*/ 	.byte	0x03, 0x19
        /*0056*/ 	.short	0x0014


	//----- nvinfo : EIATTR_PARAM_CBANK
	.align		4
        /*0058*/ 	.byte	0x04, 0x0a
        /*005a*/ 	.short	(.L_37 - .L_36)
	.align		4
.L_36:
        /*005c*/ 	.word	index@(.nv.constant0._Z13reduce_atomicPKfPfi)
        /*0060*/ 	.short	0x0380
        /*0062*/ 	.short	0x0014


	//----- nvinfo : EIATTR_SW_WAR
	.align		4
.L_37:
        /*0064*/ 	.byte	0x04, 0x36
        /*0066*/ 	.short	(.L_39 - .L_38)
.L_38:
        /*0068*/ 	.word	0x00000008
.L_39:


//--------------------- .nv.callgraph             --------------------------
	.section	.nv.callgraph,"",@"SHT_CUDA_CALLGRAPH"
	.align	4
	.sectionentsize	8
	.align		4
        /*0000*/ 	.word	0x00000000
	.align		4
        /*0004*/ 	.word	0xffffffff
	.align		4
        /*0008*/ 	.word	0x00000000
	.align		4
        /*000c*/ 	.word	0xfffffffe
	.align		4
        /*0010*/ 	.word	0x00000000
	.align		4
        /*0014*/ 	.word	0xfffffffd
	.align		4
        /*0018*/ 	.word	0x00000000
	.align		4
        /*001c*/ 	.word	0xfffffffc


//--------------------- .text._Z11reduce_passPKfPfi --------------------------
	.section	.text._Z11reduce_passPKfPfi,"ax",@progbits
	.align	128
        .global         _Z11reduce_passPKfPfi
        .type           _Z11reduce_passPKfPfi,@function
        .size           _Z11reduce_passPKfPfi,(.L_x_2 - _Z11reduce_passPKfPfi)
        .other          _Z11reduce_passPKfPfi,@"STO_CUDA_ENTRY STV_DEFAULT"
_Z11reduce_passPKfPfi:
.text._Z11reduce_passPKfPfi:
[----:B------:R-:W-:Y:S01]  /*0000*/  LDC R1, c[0x0][0x37c] ;  /* 0x0000df00ff017b82 */ /* 0x000fe20000000800 */
[----:B------:R-:W0:Y:S07]  /*0010*/  S2R R0, SR_TID.X ;  /* 0x0000000000007919 */ /* 0x000e2e0000002100 */
[----:B------:R-:W1:Y:S01]  /*0020*/  S2UR UR5, SR_CgaCtaId ;  /* 0x00000000000579c3 */ /* 0x000e620000008800 */
[----:B------:R-:W-:Y:S02]  /*0030*/  UMOV UR4, 0x400 ;  /* 0x0000040000047882 */ /* 0x000fe40000000000 */
[----:B-1----:R-:W-:Y:S01]  /*0040*/  ULEA UR4, UR5, UR4, 0x18 ;  /* 0x0000000405047291 */ /* 0x002fe2000f8ec0ff */
[----:B0-----:R-:W-:-:S05]  /*0050*/  ISETP.NE.AND P0, PT, R0, RZ, PT ;  /* 0x000000ff0000720c */ /* 0x001fca0003f05270 */
[----:B------:R-:W-:-:S05]  /*0060*/  LEA R0, R0, UR4, 0x2 ;  /* 0x0000000400007c11 */ /* 0x000fca000f8e10ff */
[----:B------:R0:W-:Y:S01]  /*0070*/  STS [R0], RZ ;  /* 0x000000ff00007388 */ /* 0x0001e20000000800 */
[----:B------:R-:W-:Y:S06]  /*0080*/  BAR.SYNC.DEFER_BLOCKING 0x0 ;  /* 0x0000000000007b1d */ /* 0x000fec0000010000 */
[----:B------:R-:W-:Y:S05]  /*0090*/  @P0 EXIT ;  /* 0x000000000000094d */ /* 0x000fea0003800000 */
[----:B------:R-:W1:Y:S01]  /*00a0*/  LDS R5, [UR4] ;  /* 0x00000004ff057984 */ /* 0x000e620008000800 */
[----:B------:R-:W2:Y:S01]  /*00b0*/  LDC.64 R2, c[0x0][0x388] ;  /* 0x0000e200ff027b82 */ /* 0x000ea20000000a00 */
[----:B------:R-:W1:Y:S01]  /*00c0*/  LDCU.64 UR6, c[0x0][0x358] ;  /* 0x00006b00ff0677ac */ /* 0x000e620008000a00 */
[----:B------:R-:W2:Y:S02]  /*00d0*/  S2R R7, SR_CTAID.X ;  /* 0x0000000000077919 */ /* 0x000ea40000002500 */
[----:B--2---:R-:W-:-:S05]  /*00e0*/  IMAD.WIDE.U32 R2, R7, 0x4, R2 ;  /* 0x0000000407027825 */ /* 0x004fca00078e0002 */
[----:B-1----:R-:W-:Y:S01]  /*00f0*/  STG.E desc[UR6][R2.64], R5 ;  /* 0x0000000502007986 */ /* 0x002fe2000c101906 */
[----:B------:R-:W-:Y:S05]  /*0100*/  EXIT ;  /* 0x000000000000794d */ /* 0x000fea0003800000 */
.L_x_0:
[----:B------:R-:W-:-:S00]  /*0110*/  BRA `(.L_x_0) ;  /* 0xfffffffc00fc7947 */ /* 0x000fc0000383ffff */
[----:B------:R-:W-:-:S00]  /*0120*/  NOP ;  /* 0x0000000000007918 */ /* 0x000fc00000000000 */
        /* <DEDUP_REMOVED lines=13> */
.L_x_2:


//--------------------- .text._Z13reduce_atomicPKfPfi --------------------------
	.section	.text._Z13reduce_atomicPKfPfi,"ax",@progbits
	.align	128
        .global         _Z13reduce_atomicPKfPfi
        .type           _Z13reduce_atomicPKfPfi,@function
        .size           _Z13reduce_atomicPKfPfi,(.L_x_3 - _Z13reduce_atomicPKfPfi)
        .other          _Z13reduce_atomicPKfPfi,@"STO_CUDA_ENTRY STV_DEFAULT"
_Z13reduce_atomicPKfPfi:
.text._Z13reduce_atomicPKfPfi:
[----:B------:R-:W-:Y:S08]  /*0000*/  LDC R1, c[0x0][0x37c] ;  /* 0x0000df00ff017b82 */ /* 0x000ff00000000800 */
[----:B------:R-:W-:Y:S06]  /*0010*/  BAR.SYNC.DEFER_BLOCKING 0x0 ;  /* 0x0000000000007b1d */ /* 0x000fec0000010000 */
[----:B------:R-:W-:Y:S05]  /*0020*/  EXIT ;  /* 0x000000000000794d */ /* 0x000fea0003800000 */
.L_x_1:
        /* <DEDUP_REMOVED lines=13> */
.L_x_3:


//--------------------- .nv.shared._Z11reduce_passPKfPfi --------------------------
	.section	.nv.shared._Z11reduce_passPKfPfi,"aw",@nobits
	.sectionflags	@""
	.align	4
.nv.shared._Z11reduce_passPKfPfi:
	.zero		2048


//--------------------- .nv.shared.reserved.0     --------------------------
	.section	.nv.shared.reserved.0,"aw",@nobits
	.weak		__nv_reservedSMEM_offset_0_alias
	.size		__nv_reservedSMEM_offset_0_alias, 0, 64
	.other		__nv_reservedSMEM_offset_0_alias,@"STO_CUDA_RESERVED_SHARED STV_DEFAULT"
__nv_reservedSMEM_offset_0_alias:
	.zero		0
	.zero		64


//--------------------- .nv.constant0._Z11reduce_passPKfPfi --------------------------
	.section	.nv.constant0._Z11reduce_passPKfPfi,"a",@progbits
	.sectionflags	@""
	.align	4
.nv.constant0._Z11reduce_passPKfPfi:
	.zero		916


//--------------------- .nv.constant0._Z13reduce_atomicPKfPfi --------------------------
	.section	.nv.constant0._Z13reduce_atomicPKfPfi,"a",@progbits
	.sectionflags	@""
	.align	4
.nv.constant0._Z13reduce_atomicPKfPfi:
	.zero		916


//--------------------- SYMBOLS --------------------------

	.type		.nv.reservedSmem.offset0,@object
	.size		.nv.reservedSmem.offset0,0x4
	.type		.nv.reservedSmem.cap,@object
	.size		.nv.reservedSmem.cap,0x4
